//
// Generated by NVIDIA NVVM Compiler
//
// Compiler Build ID: CL-36424714
// Cuda compilation tools, release 13.0, V13.0.88
// Based on NVVM 20.0.0
//

.version 9.0
.target sm_100
.address_size 64

	// .globl	_Z9countElemiiPiS_

.visible .entry _Z9countElemiiPiS_(
	.param .u32 _Z9countElemiiPiS__param_0,
	.param .u32 _Z9countElemiiPiS__param_1,
	.param .u64 .ptr .align 1 _Z9countElemiiPiS__param_2,
	.param .u64 .ptr .align 1 _Z9countElemiiPiS__param_3
)
{
	.reg .pred 	%p<39>;
	.reg .b32 	%r<149>;
	.reg .b64 	%rd<16>;

	ld.param.u32 	%r38, [_Z9countElemiiPiS__param_0];
	ld.param.u32 	%r36, [_Z9countElemiiPiS__param_1];
	ld.param.u64 	%rd4, [_Z9countElemiiPiS__param_2];
	ld.param.u64 	%rd3, [_Z9countElemiiPiS__param_3];
	cvta.to.global.u64 	%rd1, %rd4;
	mov.u32 	%r39, %ntid.x;
	div.u32 	%r1, %r38, %r39;
	mov.u32 	%r2, %tid.x;
	mul.lo.s32 	%r137, %r1, %r2;
	setp.lt.s32 	%p1, %r1, 1;
	mov.b32 	%r148, 0;
	@%p1 bra 	$L__BB0_13;
	add.s32 	%r42, %r137, 1;
	add.s32 	%r43, %r137, %r1;
	max.s32 	%r44, %r43, %r42;
	sub.s32 	%r4, %r44, %r137;
	and.b32  	%r5, %r4, 15;
	sub.s32 	%r45, %r137, %r44;
	setp.gt.u32 	%p2, %r45, -16;
	mov.b32 	%r148, 0;
	@%p2 bra 	$L__BB0_4;
	and.b32  	%r47, %r4, -16;
	neg.s32 	%r133, %r47;
	add.s64 	%rd2, %rd1, 32;
	mov.b32 	%r148, 0;
$L__BB0_3:
	.pragma "nounroll";
	mul.wide.s32 	%rd5, %r137, 4;
	add.s64 	%rd6, %rd2, %rd5;
	ld.global.u32 	%r48, [%rd6+-32];
	setp.eq.s32 	%p3, %r48, %r36;
	selp.u32 	%r49, 1, 0, %p3;
	add.s32 	%r50, %r148, %r49;
	ld.global.u32 	%r51, [%rd6+-28];
	setp.eq.s32 	%p4, %r51, %r36;
	selp.u32 	%r52, 1, 0, %p4;
	add.s32 	%r53, %r50, %r52;
	ld.global.u32 	%r54, [%rd6+-24];
	setp.eq.s32 	%p5, %r54, %r36;
	selp.u32 	%r55, 1, 0, %p5;
	add.s32 	%r56, %r53, %r55;
	ld.global.u32 	%r57, [%rd6+-20];
	setp.eq.s32 	%p6, %r57, %r36;
	selp.u32 	%r58, 1, 0, %p6;
	add.s32 	%r59, %r56, %r58;
	ld.global.u32 	%r60, [%rd6+-16];
	setp.eq.s32 	%p7, %r60, %r36;
	selp.u32 	%r61, 1, 0, %p7;
	add.s32 	%r62, %r59, %r61;
	ld.global.u32 	%r63, [%rd6+-12];
	setp.eq.s32 	%p8, %r63, %r36;
	selp.u32 	%r64, 1, 0, %p8;
	add.s32 	%r65, %r62, %r64;
	ld.global.u32 	%r66, [%rd6+-8];
	setp.eq.s32 	%p9, %r66, %r36;
	selp.u32 	%r67, 1, 0, %p9;
	add.s32 	%r68, %r65, %r67;
	ld.global.u32 	%r69, [%rd6+-4];
	setp.eq.s32 	%p10, %r69, %r36;
	selp.u32 	%r70, 1, 0, %p10;
	add.s32 	%r71, %r68, %r70;
	ld.global.u32 	%r72, [%rd6];
	setp.eq.s32 	%p11, %r72, %r36;
	selp.u32 	%r73, 1, 0, %p11;
	add.s32 	%r74, %r71, %r73;
	ld.global.u32 	%r75, [%rd6+4];
	setp.eq.s32 	%p12, %r75, %r36;
	selp.u32 	%r76, 1, 0, %p12;
	add.s32 	%r77, %r74, %r76;
	ld.global.u32 	%r78, [%rd6+8];
	setp.eq.s32 	%p13, %r78, %r36;
	selp.u32 	%r79, 1, 0, %p13;
	add.s32 	%r80, %r77, %r79;
	ld.global.u32 	%r81, [%rd6+12];
	setp.eq.s32 	%p14, %r81, %r36;
	selp.u32 	%r82, 1, 0, %p14;
	add.s32 	%r83, %r80, %r82;
	ld.global.u32 	%r84, [%rd6+16];
	setp.eq.s32 	%p15, %r84, %r36;
	selp.u32 	%r85, 1, 0, %p15;
	add.s32 	%r86, %r83, %r85;
	ld.global.u32 	%r87, [%rd6+20];
	setp.eq.s32 	%p16, %r87, %r36;
	selp.u32 	%r88, 1, 0, %p16;
	add.s32 	%r89, %r86, %r88;
	ld.global.u32 	%r90, [%rd6+24];
	setp.eq.s32 	%p17, %r90, %r36;
	selp.u32 	%r91, 1, 0, %p17;
	add.s32 	%r92, %r89, %r91;
	ld.global.u32 	%r93, [%rd6+28];
	setp.eq.s32 	%p18, %r93, %r36;
	selp.u32 	%r94, 1, 0, %p18;
	add.s32 	%r148, %r92, %r94;
	add.s32 	%r137, %r137, 16;
	add.s32 	%r133, %r133, 16;
	setp.ne.s32 	%p19, %r133, 0;
	@%p19 bra 	$L__BB0_3;
$L__BB0_4:
	setp.eq.s32 	%p20, %r5, 0;
	@%p20 bra 	$L__BB0_13;
	and.b32  	%r16, %r4, 7;
	setp.lt.u32 	%p21, %r5, 8;
	@%p21 bra 	$L__BB0_7;
	mul.wide.s32 	%rd7, %r137, 4;
	add.s64 	%rd8, %rd1, %rd7;
	ld.global.u32 	%r96, [%rd8];
	setp.eq.s32 	%p22, %r96, %r36;
	selp.u32 	%r97, 1, 0, %p22;
	add.s32 	%r98, %r148, %r97;
	ld.global.u32 	%r99, [%rd8+4];
	setp.eq.s32 	%p23, %r99, %r36;
	selp.u32 	%r100, 1, 0, %p23;
	add.s32 	%r101, %r98, %r100;
	ld.global.u32 	%r102, [%rd8+8];
	setp.eq.s32 	%p24, %r102, %r36;
	selp.u32 	%r103, 1, 0, %p24;
	add.s32 	%r104, %r101, %r103;
	ld.global.u32 	%r105, [%rd8+12];
	setp.eq.s32 	%p25, %r105, %r36;
	selp.u32 	%r106, 1, 0, %p25;
	add.s32 	%r107, %r104, %r106;
	ld.global.u32 	%r108, [%rd8+16];
	setp.eq.s32 	%p26, %r108, %r36;
	selp.u32 	%r109, 1, 0, %p26;
	add.s32 	%r110, %r107, %r109;
	ld.global.u32 	%r111, [%rd8+20];
	setp.eq.s32 	%p27, %r111, %r36;
	selp.u32 	%r112, 1, 0, %p27;
	add.s32 	%r113, %r110, %r112;
	ld.global.u32 	%r114, [%rd8+24];
	setp.eq.s32 	%p28, %r114, %r36;
	selp.u32 	%r115, 1, 0, %p28;
	add.s32 	%r116, %r113, %r115;
	ld.global.u32 	%r117, [%rd8+28];
	setp.eq.s32 	%p29, %r117, %r36;
	selp.u32 	%r118, 1, 0, %p29;
	add.s32 	%r148, %r116, %r118;
	add.s32 	%r137, %r137, 8;
$L__BB0_7:
	setp.eq.s32 	%p30, %r16, 0;
	@%p30 bra 	$L__BB0_13;
	and.b32  	%r22, %r4, 3;
	setp.lt.u32 	%p31, %r16, 4;
	@%p31 bra 	$L__BB0_10;
	mul.wide.s32 	%rd9, %r137, 4;
	add.s64 	%rd10, %rd1, %rd9;
	ld.global.u32 	%r120, [%rd10];
	setp.eq.s32 	%p32, %r120, %r36;
	selp.u32 	%r121, 1, 0, %p32;
	add.s32 	%r122, %r148, %r121;
	ld.global.u32 	%r123, [%rd10+4];
	setp.eq.s32 	%p33, %r123, %r36;
	selp.u32 	%r124, 1, 0, %p33;
	add.s32 	%r125, %r122, %r124;
	ld.global.u32 	%r126, [%rd10+8];
	setp.eq.s32 	%p34, %r126, %r36;
	selp.u32 	%r127, 1, 0, %p34;
	add.s32 	%r128, %r125, %r127;
	ld.global.u32 	%r129, [%rd10+12];
	setp.eq.s32 	%p35, %r129, %r36;
	selp.u32 	%r130, 1, 0, %p35;
	add.s32 	%r148, %r128, %r130;
	add.s32 	%r137, %r137, 4;
$L__BB0_10:
	setp.eq.s32 	%p36, %r22, 0;
	@%p36 bra 	$L__BB0_13;
	neg.s32 	%r145, %r22;
$L__BB0_12:
	.pragma "nounroll";
	mul.wide.s32 	%rd11, %r137, 4;
	add.s64 	%rd12, %rd1, %rd11;
	ld.global.u32 	%r131, [%rd12];
	setp.eq.s32 	%p37, %r131, %r36;
	selp.u32 	%r132, 1, 0, %p37;
	add.s32 	%r148, %r148, %r132;
	add.s32 	%r137, %r137, 1;
	add.s32 	%r145, %r145, 1;
	setp.ne.s32 	%p38, %r145, 0;
	@%p38 bra 	$L__BB0_12;
$L__BB0_13:
	cvta.to.global.u64 	%rd13, %rd3;
	mul.wide.u32 	%rd14, %r2, 4;
	add.s64 	%rd15, %rd13, %rd14;
	st.global.u32 	[%rd15], %r148;
	ret;

}


// ===== COMPILED SASS (sm_100) =====

	.target	sm_100

	.elftype	@"ET_EXEC"


//--------------------- .note.nv.tkinfo           --------------------------
	.section	.note.nv.tkinfo,"",@"SHT_NOTE"
	.sectionflags	@"SHF_NOTE_NV_TKINFO"
	.tkinfo
        /*0018*/ 	.word	0x00000002
        /*0030*/ 	.string	""
        /*0030*/ 	.string	"ptxas"
        /*0030*/ 	.string	"Cuda compilation tools, release 13.0, V13.0.88"
        /*0030*/ 	.string	"Build cuda_13.0.r13.0/compiler.36424714_0"
        /*0030*/ 	.string	"-arch sm_100 -m 64 "



//--------------------- .note.nv.cuinfo           --------------------------
	.section	.note.nv.cuinfo,"",@"SHT_NOTE"
	.sectionflags	@"SHF_NOTE_NV_CUINFO"
        /*0018*/ 	.short	0x0002
        /*001a*/ 	.short	0x0064
        /*001c*/ 	.short	0x0082
	.zero		2


//--------------------- .nv.info                  --------------------------
	.section	.nv.info,"",@"SHT_CUDA_INFO"
	.align	4


	//----- nvinfo : EIATTR_REGCOUNT
	.align		4
        /*0000*/ 	.byte	0x04, 0x2f
        /*0002*/ 	.short	(.L_1 - .L_0)
	.align		4
.L_0:
        /*0004*/ 	.word	index@(_Z9countElemiiPiS_)
        /*0008*/ 	.word	0x0000001d


	//----- nvinfo : EIATTR_FRAME_SIZE
	.align		4
.L_1:
        /*000c*/ 	.byte	0x04, 0x11
        /*000e*/ 	.short	(.L_3 - .L_2)
	.align		4
.L_2:
        /*0010*/ 	.word	index@(_Z9countElemiiPiS_)
        /*0014*/ 	.word	0x00000000


	//----- nvinfo : EIATTR_MIN_STACK_SIZE
	.align		4
.L_3:
        /*0018*/ 	.byte	0x04, 0x12
        /*001a*/ 	.short	(.L_5 - .L_4)
	.align		4
.L_4:
        /*001c*/ 	.word	index@(_Z9countElemiiPiS_)
        /*0020*/ 	.word	0x00000000
.L_5:


//--------------------- .nv.compat                --------------------------
	.section	.nv.compat,"",@"SHT_CUDA_COMPAT_INFO"
	.align	4
        /*0000*/ 	.byte	0x02, 0x09, 0x00, 0x00, 0x02, 0x02, 0x01, 0x00, 0x02, 0x05, 0x05, 0x00, 0x03, 0x07, 0x01, 0x01
        /*0010*/ 	.byte	0x02, 0x03, 0x00, 0x00, 0x02, 0x06, 0x01, 0x00, 0x04, 0x0b, 0x08, 0x00, 0x09, 0x00, 0x00, 0x00
        /*0020*/ 	.byte	0x00, 0x00, 0x00, 0x00


//--------------------- .nv.info._Z9countElemiiPiS_ --------------------------
	.section	.nv.info._Z9countElemiiPiS_,"",@"SHT_CUDA_INFO"
	.sectionflags	@""
	.align	4


	//----- nvinfo : EIATTR_CUDA_API_VERSION
	.align		4
        /*0000*/ 	.byte	0x04, 0x37
        /*0002*/ 	.short	(.L_7 - .L_6)
.L_6:
        /*0004*/ 	.word	0x00000082


	//----- nvinfo : EIATTR_KPARAM_INFO
	.align		4
.L_7:
        /*0008*/ 	.byte	0x04, 0x17
        /*000a*/ 	.short	(.L_9 - .L_8)
.L_8:
        /*000c*/ 	.word	0x00000000
        /*0010*/ 	.short	0x0003
        /*0012*/ 	.short	0x0010
        /*0014*/ 	.byte	0x00, 0xf5, 0x21, 0x00


	//----- nvinfo : EIATTR_KPARAM_INFO
	.align		4
.L_9:
        /*0018*/ 	.byte	0x04, 0x17
        /*001a*/ 	.short	(.L_11 - .L_10)
.L_10:
        /*001c*/ 	.word	0x00000000
        /*0020*/ 	.short	0x0002
        /*0022*/ 	.short	0x0008
        /*0024*/ 	.byte	0x00, 0xf5, 0x21, 0x00


	//----- nvinfo : EIATTR_KPARAM_INFO
	.align		4
.L_11:
        /*0028*/ 	.byte	0x04, 0x17
        /*002a*/ 	.short	(.L_13 - .L_12)
.L_12:
        /*002c*/ 	.word	0x00000000
        /*0030*/ 	.short	0x0001
        /*0032*/ 	.short	0x0004
        /*0034*/ 	.byte	0x00, 0xf0, 0x11, 0x00


	//----- nvinfo : EIATTR_KPARAM_INFO
	.align		4
.L_13:
        /*0038*/ 	.byte	0x04, 0x17
        /*003a*/ 	.short	(.L_15 - .L_14)
.L_14:
        /*003c*/ 	.word	0x00000000
        /*0040*/ 	.short	0x0000
        /*0042*/ 	.short	0x0000
        /*0044*/ 	.byte	0x00, 0xf0, 0x11, 0x00


	//----- nvinfo : EIATTR_SPARSE_MMA_MASK
	.align		4
.L_15:
        /*0048*/ 	.byte	0x03, 0x50
        /*004a*/ 	.short	0x0000


	//----- nvinfo : EIATTR_MAXREG_COUNT
	.align		4
        /*004c*/ 	.byte	0x03, 0x1b
        /*004e*/ 	.short	0x00ff


	//----- nvinfo : EIATTR_MERCURY_ISA_VERSION
	.align		4
        /*0050*/ 	.byte	0x03, 0x5f
        /*0052*/ 	.short	0x0101


	//----- nvinfo : EIATTR_VRC_CTA_INIT_COUNT
	.align		4
        /*0054*/ 	.byte	0x02, 0x4a
	.zero		1
	.zero		1


	//----- nvinfo : EIATTR_EXIT_INSTR_OFFSETS
	.align		4
        /*0058*/ 	.byte	0x04, 0x1c
        /*005a*/ 	.short	(.L_17 - .L_16)


	//   ....[0]....
.L_16:
        /*005c*/ 	.word	0x00000cb0


	//----- nvinfo : EIATTR_CRS_STACK_SIZE
	.align		4
.L_17:
        /*0060*/ 	.byte	0x04, 0x1e
        /*0062*/ 	.short	(.L_19 - .L_18)
.L_18:
        /*0064*/ 	.word	0x00000000


	//----- nvinfo : EIATTR_CBANK_PARAM_SIZE
	.align		4
.L_19:
        /*0068*/ 	.byte	0x03, 0x19
        /*006a*/ 	.short	0x0018


	//----- nvinfo : EIATTR_PARAM_CBANK
	.align		4
        /*006c*/ 	.byte	0x04, 0x0a
        /*006e*/ 	.short	(.L_21 - .L_20)
	.align		4
.L_20:
        /*0070*/ 	.word	index@(.nv.constant0._Z9countElemiiPiS_)
        /*0074*/ 	.short	0x0380
        /*0076*/ 	.short	0x0018


	//----- nvinfo : EIATTR_SW_WAR
	.align		4
.L_21:
        /*0078*/ 	.byte	0x04, 0x36
        /*007a*/ 	.short	(.L_23 - .L_22)
.L_22:
        /*007c*/ 	.word	0x00000008
.L_23:


//--------------------- .nv.callgraph             --------------------------
	.section	.nv.callgraph,"",@"SHT_CUDA_CALLGRAPH"
	.align	4
	.sectionentsize	8
	.align		4
        /*0000*/ 	.word	0x00000000
	.align		4
        /*0004*/ 	.word	0xffffffff
	.align		4
        /*0008*/ 	.word	0x00000000
	.align		4
        /*000c*/ 	.word	0xfffffffe
	.align		4
        /*0010*/ 	.word	0x00000000
	.align		4
        /*0014*/ 	.word	0xfffffffd
	.align		4
        /*0018*/ 	.word	0x00000000
	.align		4
        /*001c*/ 	.word	0xfffffffc


//--------------------- .text._Z9countElemiiPiS_  --------------------------
	.section	.text._Z9countElemiiPiS_,"ax",@progbits
	.align	128
        .global         _Z9countElemiiPiS_
        .type           _Z9countElemiiPiS_,@function
        .size           _Z9countElemiiPiS_,(.L_x_11 - _Z9countElemiiPiS_)
        .other          _Z9countElemiiPiS_,@"STO_CUDA_ENTRY STV_DEFAULT"
_Z9countElemiiPiS_:
.text._Z9countElemiiPiS_:
[----:B------:R-:W-:Y:S01]  /*0000*/  LDC R1, c[0x0][0x37c] ;  /* 0x0000df00ff017b82 */ /* 0x000fe20000000800 */
[----:B------:R-:W0:Y:S07]  /*0010*/  LDCU UR6, c[0x0][0x360] ;  /* 0x00006c00ff0677ac */ /* 0x000e2e0008000800 */
[----:B------:R-:W1:Y:S01]  /*0020*/  LDC R4, c[0x0][0x380] ;  /* 0x0000e000ff047b82 */ /* 0x000e620000000800 */
[----:B------:R-:W2:Y:S01]  /*0030*/  S2R R6, SR_TID.X ;  /* 0x0000000000067919 */ /* 0x000ea20000002100 */
[----:B------:R-:W3:Y:S01]  /*0040*/  LDCU.64 UR4, c[0x0][0x358] ;  /* 0x00006b00ff0477ac */ /* 0x000ee20008000a00 */
[----:B0-----:R-:W0:Y:S01]  /*0050*/  I2F.U32.RP R0, UR6 ;  /* 0x0000000600007d06 */ /* 0x001e220008209000 */
[----:B------:R-:W-:-:S07]  /*0060*/  ISETP.NE.U32.AND P2, PT, RZ, UR6, PT ;  /* 0x00000006ff007c0c */ /* 0x000fce000bf45070 */
[----:B0-----:R-:W0:Y:S02]  /*0070*/  MUFU.RCP R0, R0 ;  /* 0x0000000000007308 */ /* 0x001e240000001000 */
[----:B0-----:R-:W-:-:S06]  /*0080*/  VIADD R2, R0, 0xffffffe ;  /* 0x0ffffffe00027836 */ /* 0x001fcc0000000000 */
[----:B------:R0:W4:Y:S02]  /*0090*/  F2I.FTZ.U32.TRUNC.NTZ R3, R2 ;  /* 0x0000000200037305 */ /* 0x000124000021f000 */
[----:B0-----:R-:W-:Y:S02]  /*00a0*/  IMAD.MOV.U32 R2, RZ, RZ, RZ ;  /* 0x000000ffff027224 */ /* 0x001fe400078e00ff */
[----:B----4-:R-:W-:-:S04]  /*00b0*/  IMAD.MOV R5, RZ, RZ, -R3 ;  /* 0x000000ffff057224 */ /* 0x010fc800078e0a03 */
[----:B------:R-:W-:-:S04]  /*00c0*/  IMAD R5, R5, UR6, RZ ;  /* 0x0000000605057c24 */ /* 0x000fc8000f8e02ff */
[----:B------:R-:W-:-:S06]  /*00d0*/  IMAD.HI.U32 R3, R3, R5, R2 ;  /* 0x0000000503037227 */ /* 0x000fcc00078e0002 */
[----:B-1----:R-:W-:-:S05]  /*00e0*/  IMAD.HI.U32 R3, R3, R4, RZ ;  /* 0x0000000403037227 */ /* 0x002fca00078e00ff */
[----:B------:R-:W-:-:S05]  /*00f0*/  IADD3 R5, PT, PT, -R3, RZ, RZ ;  /* 0x000000ff03057210 */ /* 0x000fca0007ffe1ff */
[----:B------:R-:W-:-:S05]  /*0100*/  IMAD R0, R5, UR6, R4 ;  /* 0x0000000605007c24 */ /* 0x000fca000f8e0204 */
[----:B------:R-:W-:-:S13]  /*0110*/  ISETP.GE.U32.AND P0, PT, R0, UR6, PT ;  /* 0x0000000600007c0c */ /* 0x000fda000bf06070 */
[----:B------:R-:W-:Y:S02]  /*0120*/  @P0 VIADD R0, R0, -UR6 ;  /* 0x8000000600000c36 */ /* 0x000fe40008000000 */
[----:B------:R-:W-:-:S03]  /*0130*/  @P0 VIADD R3, R3, 0x1 ;  /* 0x0000000103030836 */ /* 0x000fc60000000000 */
[----:B------:R-:W-:Y:S01]  /*0140*/  ISETP.GE.U32.AND P1, PT, R0, UR6, PT ;  /* 0x0000000600007c0c */ /* 0x000fe2000bf26070 */
[----:B------:R-:W-:-:S12]  /*0150*/  HFMA2 R0, -RZ, RZ, 0, 0 ;  /* 0x00000000ff007431 */ /* 0x000fd800000001ff */
[----:B------:R-:W-:Y:S01]  /*0160*/  @P1 VIADD R3, R3, 0x1 ;  /* 0x0000000103031836 */ /* 0x000fe20000000000 */
[----:B------:R-:W-:-:S04]  /*0170*/  @!P2 LOP3.LUT R3, RZ, UR6, RZ, 0x33, !PT ;  /* 0x00000006ff03ac12 */ /* 0x000fc8000f8e33ff */
[----:B------:R-:W-:-:S13]  /*0180*/  ISETP.GE.AND P0, PT, R3, 0x1, PT ;  /* 0x000000010300780c */ /* 0x000fda0003f06270 */
[----:B--23--:R-:W-:Y:S05]  /*0190*/  @!P0 BRA `(.L_x_0) ;  /* 0x0000000800b88947 */ /* 0x00cfea0003800000 */
[----:B------:R-:W-:Y:S01]  /*01a0*/  IMAD R7, R3, R6, RZ ;  /* 0x0000000603077224 */ /* 0x000fe200078e02ff */
[----:B------:R-:W0:Y:S01]  /*01b0*/  LDCU UR6, c[0x0][0x384] ;  /* 0x00007080ff0677ac */ /* 0x000e220008000800 */
[----:B------:R-:W-:Y:S02]  /*01c0*/  BSSY.RECONVERGENT B0, `(.L_x_1) ;  /* 0x0000055000007945 */ /* 0x000fe40003800200 */
[----:B------:R-:W-:-:S05]  /*01d0*/  VIADD R0, R7, 0x1 ;  /* 0x0000000107007836 */ /* 0x000fca0000000000 */
[----:B------:R-:W-:-:S05]  /*01e0*/  VIADDMNMX R0, R7, R3, R0, !PT ;  /* 0x0000000307007246 */ /* 0x000fca0007800100 */
[----:B------:R-:W-:Y:S02]  /*01f0*/  IMAD.IADD R8, R0, 0x1, -R7 ;  /* 0x0000000100087824 */ /* 0x000fe400078e0a07 */
[----:B------:R-:W-:-:S03]  /*0200*/  IMAD.IADD R0, R7, 0x1, -R0 ;  /* 0x0000000107007824 */ /* 0x000fc600078e0a00 */
[----:B------:R-:W-:Y:S02]  /*0210*/  LOP3.LUT R24, R8, 0xf, RZ, 0xc0, !PT ;  /* 0x0000000f08187812 */ /* 0x000fe400078ec0ff */
[----:B------:R-:W-:Y:S02]  /*0220*/  ISETP.GT.U32.AND P1, PT, R0, -0x10, PT ;  /* 0xfffffff00000780c */ /* 0x000fe40003f24070 */
[----:B------:R-:W-:Y:S02]  /*0230*/  ISETP.NE.AND P0, PT, R24, RZ, PT ;  /* 0x000000ff1800720c */ /* 0x000fe40003f05270 */
[----:B------:R-:W-:-:S09]  /*0240*/  MOV R0, RZ ;  /* 0x000000ff00007202 */ /* 0x000fd20000000f00 */
[----:B0-----:R-:W-:Y:S05]  /*0250*/  @P1 BRA `(.L_x_2) ;  /* 0x00000004002c1947 */ /* 0x001fea0003800000 */
[----:B------:R-:W0:Y:S01]  /*0260*/  LDC.64 R2, c[0x0][0x388] ;  /* 0x0000e200ff027b82 */ /* 0x000e220000000a00 */
[----:B------:R-:W-:Y:S01]  /*0270*/  LOP3.LUT R9, R8, 0xfffffff0, RZ, 0xc0, !PT ;  /* 0xfffffff008097812 */ /* 0x000fe200078ec0ff */
[----:B------:R-:W-:-:S04]  /*0280*/  IMAD.MOV.U32 R0, RZ, RZ, RZ ;  /* 0x000000ffff007224 */ /* 0x000fc800078e00ff */
[----:B------:R-:W-:Y:S01]  /*0290*/  IMAD.MOV R9, RZ, RZ, -R9 ;  /* 0x000000ffff097224 */ /* 0x000fe200078e0a09 */
[----:B0-----:R-:W-:-:S05]  /*02a0*/  IADD3 R2, P1, PT, R2, 0x20, RZ ;  /* 0x0000002002027810 */ /* 0x001fca0007f3e0ff */
[----:B------:R-:W-:-:S08]  /*02b0*/  IMAD.X R3, RZ, RZ, R3, P1 ;  /* 0x000000ffff037224 */ /* 0x000fd000008e0603 */
.L_x_3:
[----:B------:R-:W-:-:S05]  /*02c0*/  IMAD.WIDE R4, R7, 0x4, R2 ;  /* 0x0000000407047825 */ /* 0x000fca00078e0202 */
[----:B------:R-:W2:Y:S04]  /*02d0*/  LDG.E R26, desc[UR4][R4.64+-0x20] ;  /* 0xffffe004041a7981 */ /* 0x000ea8000c1e1900 */
[----:B------:R-:W3:Y:S04]  /*02e0*/  LDG.E R21, desc[UR4][R4.64+-0x1c] ;  /* 0xffffe40404157981 */ /* 0x000ee8000c1e1900 */
[----:B------:R-:W4:Y:S04]  /*02f0*/  LDG.E R22, desc[UR4][R4.64+-0x18] ;  /* 0xffffe80404167981 */ /* 0x000f28000c1e1900 */
[----:B------:R-:W5:Y:S04]  /*0300*/  LDG.E R23, desc[UR4][R4.64+-0x14] ;  /* 0xffffec0404177981 */ /* 0x000f68000c1e1900 */
        /* <DEDUP_REMOVED lines=11> */
[----:B------:R0:W5:Y:S01]  /*03c0*/  LDG.E R20, desc[UR4][R4.64+0x1c] ;  /* 0x00001c0404147981 */ /* 0x000162000c1e1900 */
[----:B------:R-:W-:-:S02]  /*03d0*/  VIADD R9, R9, 0x10 ;  /* 0x0000001009097836 */ /* 0x000fc40000000000 */
[----:B------:R-:W-:Y:S01]  /*03e0*/  VIADD R7, R7, 0x10 ;  /* 0x0000001007077836 */ /* 0x000fe20000000000 */
[----:B--2---:R-:W-:Y:S02]  /*03f0*/  ISETP.NE.AND P1, PT, R26, UR6, PT ;  /* 0x000000061a007c0c */ /* 0x004fe4000bf25270 */
[----:B---3--:R-:W-:Y:S02]  /*0400*/  ISETP.NE.AND P2, PT, R21, UR6, PT ;  /* 0x0000000615007c0c */ /* 0x008fe4000bf45270 */
[----:B------:R-:W-:-:S09]  /*0410*/  IADD3 R21, PT, PT, R0, 0x1, RZ ;  /* 0x0000000100157810 */ /* 0x000fd20007ffe0ff */
[----:B------:R-:W-:Y:S01]  /*0420*/  @P1 IMAD.MOV R21, RZ, RZ, R0 ;  /* 0x000000ffff151224 */ /* 0x000fe200078e0200 */
[----:B----4-:R-:W-:-:S03]  /*0430*/  ISETP.NE.AND P1, PT, R22, UR6, PT ;  /* 0x0000000616007c0c */ /* 0x010fc6000bf25270 */
[----:B------:R-:W-:Y:S02]  /*0440*/  VIADD R0, R21, 0x1 ;  /* 0x0000000115007836 */ /* 0x000fe40000000000 */
[----:B------:R-:W-:Y:S01]  /*0450*/  @P2 IMAD.MOV R0, RZ, RZ, R21 ;  /* 0x000000ffff002224 */ /* 0x000fe200078e0215 */
[----:B-----5:R-:W-:-:S04]  /*0460*/  ISETP.NE.AND P2, PT, R23, UR6, PT ;  /* 0x0000000617007c0c */ /* 0x020fc8000bf45270 */
[----:B------:R-:W-:-:S03]  /*0470*/  IADD3 R21, PT, PT, R0, 0x1, RZ ;  /* 0x0000000100157810 */ /* 0x000fc60007ffe0ff */
[----:B------:R-:W-:Y:S01]  /*0480*/  @P1 IMAD.MOV R21, RZ, RZ, R0 ;  /* 0x000000ffff151224 */ /* 0x000fe200078e0200 */
[----:B------:R-:W-:-:S03]  /*0490*/  ISETP.NE.AND P1, PT, R25, UR6, PT ;  /* 0x0000000619007c0c */ /* 0x000fc6000bf25270 */
[----:B------:R-:W-:Y:S02]  /*04a0*/  VIADD R0, R21, 0x1 ;  /* 0x0000000115007836 */ /* 0x000fe40000000000 */
[----:B------:R-:W-:Y:S01]  /*04b0*/  @P2 IMAD.MOV R0, RZ, RZ, R21 ;  /* 0x000000ffff002224 */ /* 0x000fe200078e0215 */
[----:B------:R-:W-:-:S04]  /*04c0*/  ISETP.NE.AND P2, PT, R19, UR6, PT ;  /* 0x0000000613007c0c */ /* 0x000fc8000bf45270 */
[----:B0-----:R-:W-:-:S03]  /*04d0*/  IADD3 R4, PT, PT, R0, 0x1, RZ ;  /* 0x0000000100047810 */ /* 0x001fc60007ffe0ff */
[----:B------:R-:W-:Y:S01]  /*04e0*/  @P1 IMAD.MOV R4, RZ, RZ, R0 ;  /* 0x000000ffff041224 */ /* 0x000fe200078e0200 */
[----:B------:R-:W-:-:S03]  /*04f0*/  ISETP.NE.AND P1, PT, R18, UR6, PT ;  /* 0x0000000612007c0c */ /* 0x000fc6000bf25270 */
[----:B------:R-:W-:Y:S02]  /*0500*/  VIADD R0, R4, 0x1 ;  /* 0x0000000104007836 */ /* 0x000fe40000000000 */
[----:B------:R-:W-:Y:S01]  /*0510*/  @P2 IMAD.MOV R0, RZ, RZ, R4 ;  /* 0x000000ffff002224 */ /* 0x000fe200078e0204 */
[----:B------:R-:W-:-:S04]  /*0520*/  ISETP.NE.AND P2, PT, R17, UR6, PT ;  /* 0x0000000611007c0c */ /* 0x000fc8000bf45270 */
[----:B------:R-:W-:-:S03]  /*0530*/  IADD3 R4, PT, PT, R0, 0x1, RZ ;  /* 0x0000000100047810 */ /* 0x000fc60007ffe0ff */
        /* <DEDUP_REMOVED lines=25> */
[----:B------:R-:W-:-:S04]  /*06d0*/  ISETP.NE.AND P1, PT, R9, RZ, PT ;  /* 0x000000ff0900720c */ /* 0x000fc80003f25270 */
[----:B------:R-:W-:Y:S01]  /*06e0*/  IADD3 R0, PT, PT, R4, 0x1, RZ ;  /* 0x0000000104007810 */ /* 0x000fe20007ffe0ff */
[----:B------:R-:W-:-:S08]  /*06f0*/  @P2 IMAD.MOV R0, RZ, RZ, R4 ;  /* 0x000000ffff002224 */ /* 0x000fd000078e0204 */
[----:B------:R-:W-:Y:S05]  /*0700*/  @P1 BRA `(.L_x_3) ;  /* 0xfffffff800ec1947 */ /* 0x000fea000383ffff */
.L_x_2:
[----:B------:R-:W-:Y:S05]  /*0710*/  BSYNC.RECONVERGENT B0 ;  /* 0x0000000000007941 */ /* 0x000fea0003800200 */
.L_x_1:
[----:B------:R-:W-:Y:S04]  /*0720*/  BSSY.RECONVERGENT B0, `(.L_x_0) ;  /* 0x0000055000007945 */ /* 0x000fe80003800200 */
[----:B------:R-:W-:Y:S05]  /*0730*/  @!P0 BRA `(.L_x_4) ;  /* 0x00000004004c8947 */ /* 0x000fea0003800000 */
[----:B------:R-:W-:Y:S01]  /*0740*/  ISETP.GE.U32.AND P1, PT, R24, 0x8, PT ;  /* 0x000000081800780c */ /* 0x000fe20003f26070 */
[----:B------:R-:W-:Y:S01]  /*0750*/  BSSY.RECONVERGENT B1, `(.L_x_5) ;  /* 0x0000028000017945 */ /* 0x000fe20003800200 */
[----:B------:R-:W-:-:S04]  /*0760*/  LOP3.LUT R15, R8, 0x7, RZ, 0xc0, !PT ;  /* 0x00000007080f7812 */ /* 0x000fc800078ec0ff */
[----:B------:R-:W-:-:S07]  /*0770*/  ISETP.NE.AND P0, PT, R15, RZ, PT ;  /* 0x000000ff0f00720c */ /* 0x000fce0003f05270 */
[----:B------:R-:W-:Y:S06]  /*0780*/  @!P1 BRA `(.L_x_6) ;  /* 0x0000000000909947 */ /* 0x000fec0003800000 */
[----:B------:R-:W0:Y:S01]  /*0790*/  LDC.64 R2, c[0x0][0x388] ;  /* 0x0000e200ff027b82 */ /* 0x000e220000000a00 */
[----:B------:R-:W1:Y:S01]  /*07a0*/  LDCU UR6, c[0x0][0x384] ;  /* 0x00007080ff0677ac */ /* 0x000e620008000800 */
[----:B0-----:R-:W-:-:S05]  /*07b0*/  IMAD.WIDE R2, R7, 0x4, R2 ;  /* 0x0000000407027825 */ /* 0x001fca00078e0202 */
[----:B------:R-:W1:Y:S04]  /*07c0*/  LDG.E R14, desc[UR4][R2.64] ;  /* 0x00000004020e7981 */ /* 0x000e68000c1e1900 */
[----:B------:R-:W2:Y:S04]  /*07d0*/  LDG.E R4, desc[UR4][R2.64+0x4] ;  /* 0x0000040402047981 */ /* 0x000ea8000c1e1900 */
[----:B------:R-:W3:Y:S04]  /*07e0*/  LDG.E R5, desc[UR4][R2.64+0x8] ;  /* 0x0000080402057981 */ /* 0x000ee8000c1e1900 */
[----:B------:R-:W4:Y:S04]  /*07f0*/  LDG.E R9, desc[UR4][R2.64+0xc] ;  /* 0x00000c0402097981 */ /* 0x000f28000c1e1900 */
[----:B------:R-:W5:Y:S04]  /*0800*/  LDG.E R10, desc[UR4][R2.64+0x10] ;  /* 0x00001004020a7981 */ /* 0x000f68000c1e1900 */
[----:B------:R-:W5:Y:S04]  /*0810*/  LDG.E R11, desc[UR4][R2.64+0x14] ;  /* 0x00001404020b7981 */ /* 0x000f68000c1e1900 */
[----:B------:R-:W5:Y:S04]  /*0820*/  LDG.E R12, desc[UR4][R2.64+0x18] ;  /* 0x00001804020c7981 */ /* 0x000f68000c1e1900 */
[----:B------:R0:W5:Y:S01]  /*0830*/  LDG.E R13, desc[UR4][R2.64+0x1c] ;  /* 0x00001c04020d7981 */ /* 0x000162000c1e1900 */
[----:B------:R-:W-:-:S02]  /*0840*/  IADD3 R7, PT, PT, R7, 0x8, RZ ;  /* 0x0000000807077810 */ /* 0x000fc40007ffe0ff */
[----:B-1----:R-:W-:Y:S02]  /*0850*/  ISETP.NE.AND P2, PT, R14, UR6, PT ;  /* 0x000000060e007c0c */ /* 0x002fe4000bf45270 */
[----:B--2---:R-:W-:Y:S02]  /*0860*/  ISETP.NE.AND P1, PT, R4, UR6, PT ;  /* 0x0000000604007c0c */ /* 0x004fe4000bf25270 */
[----:B------:R-:W-:-:S09]  /*0870*/  IADD3 R4, PT, PT, R0, 0x1, RZ ;  /* 0x0000000100047810 */ /* 0x000fd20007ffe0ff */
[----:B------:R-:W-:Y:S01]  /*0880*/  @P2 IMAD.MOV R4, RZ, RZ, R0 ;  /* 0x000000ffff042224 */ /* 0x000fe200078e0200 */
[----:B---3--:R-:W-:-:S03]  /*0890*/  ISETP.NE.AND P2, PT, R5, UR6, PT ;  /* 0x0000000605007c0c */ /* 0x008fc6000bf45270 */
[C---:B------:R-:W-:Y:S01]  /*08a0*/  VIADD R0, R4.reuse, 0x1 ;  /* 0x0000000104007836 */ /* 0x040fe20000000000 */
[----:B------:R-:W-:Y:S02]  /*08b0*/  @P1 IADD3 R0, PT, PT, R4, RZ, RZ ;  /* 0x000000ff04001210 */ /* 0x000fe40007ffe0ff */
[----:B----4-:R-:W-:-:S03]  /*08c0*/  ISETP.NE.AND P1, PT, R9, UR6, PT ;  /* 0x0000000609007c0c */ /* 0x010fc6000bf25270 */
[----:B------:R-:W-:-:S04]  /*08d0*/  VIADD R4, R0, 0x1 ;  /* 0x0000000100047836 */ /* 0x000fc80000000000 */
[----:B------:R-:W-:Y:S01]  /*08e0*/  @P2 IMAD.MOV R4, RZ, RZ, R0 ;  /* 0x000000ffff042224 */ /* 0x000fe200078e0200 */
[----:B-----5:R-:W-:-:S04]  /*08f0*/  ISETP.NE.AND P2, PT, R10, UR6, PT ;  /* 0x000000060a007c0c */ /* 0x020fc8000bf45270 */
[----:B------:R-:W-:Y:S01]  /*0900*/  IADD3 R0, PT, PT, R4, 0x1, RZ ;  /* 0x0000000104007810 */ /* 0x000fe20007ffe0ff */
[----:B------:R-:W-:Y:S01]  /*0910*/  @P1 IMAD.MOV R0, RZ, RZ, R4 ;  /* 0x000000ffff001224 */ /* 0x000fe200078e0204 */
[----:B------:R-:W-:-:S03]  /*0920*/  ISETP.NE.AND P1, PT, R11, UR6, PT ;  /* 0x000000060b007c0c */ /* 0x000fc6000bf25270 */
[----:B0-----:R-:W-:-:S04]  /*0930*/  VIADD R2, R0, 0x1 ;  /* 0x0000000100027836 */ /* 0x001fc80000000000 */
[----:B------:R-:W-:Y:S02]  /*0940*/  @P2 IADD3 R2, PT, PT, R0, RZ, RZ ;  /* 0x000000ff00022210 */ /* 0x000fe40007ffe0ff */
[----:B------:R-:W-:-:S03]  /*0950*/  ISETP.NE.AND P2, PT, R12, UR6, PT ;  /* 0x000000060c007c0c */ /* 0x000fc6000bf45270 */
[----:B------:R-:W-:Y:S02]  /*0960*/  VIADD R0, R2, 0x1 ;  /* 0x0000000102007836 */ /* 0x000fe40000000000 */
[----:B------:R-:W-:Y:S01]  /*0970*/  @P1 IMAD.MOV R0, RZ, RZ, R2 ;  /* 0x000000ffff001224 */ /* 0x000fe200078e0202 */
[----:B------:R-:W-:-:S04]  /*0980*/  ISETP.NE.AND P1, PT, R13, UR6, PT ;  /* 0x000000060d007c0c */ /* 0x000fc8000bf25270 */
[----:B------:R-:W-:-:S03]  /*0990*/  IADD3 R2, PT, PT, R0, 0x1, RZ ;  /* 0x0000000100027810 */ /* 0x000fc60007ffe0ff */
[----:B------:R-:W-:-:S04]  /*09a0*/  @P2 IMAD.MOV R2, RZ, RZ, R0 ;  /* 0x000000ffff022224 */ /* 0x000fc800078e0200 */
[----:B------:R-:W-:Y:S02]  /*09b0*/  VIADD R0, R2, 0x1 ;  /* 0x0000000102007836 */ /* 0x000fe40000000000 */
[----:B------:R-:W-:-:S07]  /*09c0*/  @P1 IMAD.MOV R0, RZ, RZ, R2 ;  /* 0x000000ffff001224 */ /* 0x000fce00078e0202 */
.L_x_6:
[----:B------:R-:W-:Y:S05]  /*09d0*/  BSYNC.RECONVERGENT B1 ;  /* 0x0000000000017941 */ /* 0x000fea0003800200 */
.L_x_5:
        /* <DEDUP_REMOVED lines=12> */
[----:B------:R-:W4:Y:S01]  /*0aa0*/  LDG.E R9, desc[UR4][R2.64+0xc] ;  /* 0x00000c0402097981 */ /* 0x000f22000c1e1900 */
[----:B------:R-:W-:-:S02]  /*0ab0*/  IADD3 R7, PT, PT, R7, 0x4, RZ ;  /* 0x0000000407077810 */ /* 0x000fc40007ffe0ff */
[----:B-1----:R-:W-:Y:S02]  /*0ac0*/  ISETP.NE.AND P2, PT, R10, UR6, PT ;  /* 0x000000060a007c0c */ /* 0x002fe4000bf45270 */
[----:B--2---:R-:W-:Y:S01]  /*0ad0*/  ISETP.NE.AND P1, PT, R4, UR6, PT ;  /* 0x0000000604007c0c */ /* 0x004fe2000bf25270 */
[----:B------:R-:W-:-:S10]  /*0ae0*/  VIADD R4, R0, 0x1 ;  /* 0x0000000100047836 */ /* 0x000fd40000000000 */
[----:B------:R-:W-:Y:S02]  /*0af0*/  @P2 IADD3 R4, PT, PT, R0, RZ, RZ ;  /* 0x000000ff00042210 */ /* 0x000fe40007ffe0ff */
[----:B---3--:R-:W-:-:S03]  /*0b00*/  ISETP.NE.AND P2, PT, R5, UR6, PT ;  /* 0x0000000605007c0c */ /* 0x008fc6000bf45270 */
[----:B------:R-:W-:Y:S02]  /*0b10*/  VIADD R0, R4, 0x1 ;  /* 0x0000000104007836 */ /* 0x000fe40000000000 */
[----:B------:R-:W-:Y:S01]  /*0b20*/  @P1 IMAD.MOV R0, RZ, RZ, R4 ;  /* 0x000000ffff001224 */ /* 0x000fe200078e0204 */
[----:B----4-:R-:W-:-:S04]  /*0b30*/  ISETP.NE.AND P1, PT, R9, UR6, PT ;  /* 0x0000000609007c0c */ /* 0x010fc8000bf25270 */
[----:B------:R-:W-:-:S03]  /*0b40*/  IADD3 R4, PT, PT, R0, 0x1, RZ ;  /* 0x0000000100047810 */ /* 0x000fc60007ffe0ff */
[----:B------:R-:W-:-:S04]  /*0b50*/  @P2 IMAD.MOV R4, RZ, RZ, R0 ;  /* 0x000000ffff042224 */ /* 0x000fc800078e0200 */
[----:B------:R-:W-:Y:S02]  /*0b60*/  VIADD R0, R4, 0x1 ;  /* 0x0000000104007836 */ /* 0x000fe40000000000 */
[----:B------:R-:W-:-:S07]  /*0b70*/  @P1 IMAD.MOV R0, RZ, RZ, R4 ;  /* 0x000000ffff001224 */ /* 0x000fce00078e0204 */
.L_x_8:
[----:B------:R-:W-:Y:S05]  /*0b80*/  BSYNC.RECONVERGENT B1 ;  /* 0x0000000000017941 */ /* 0x000fea0003800200 */
.L_x_7:
[----:B------:R-:W-:Y:S05]  /*0b90*/  @!P0 BRA `(.L_x_4) ;  /* 0x0000000000348947 */ /* 0x000fea0003800000 */
[----:B------:R-:W0:Y:S01]  /*0ba0*/  LDC.64 R4, c[0x0][0x388] ;  /* 0x0000e200ff047b82 */ /* 0x000e220000000a00 */
[----:B------:R-:W-:-:S07]  /*0bb0*/  IMAD.MOV R8, RZ, RZ, -R8 ;  /* 0x000000ffff087224 */ /* 0x000fce00078e0a08 */
.L_x_9:
[C---:B0-----:R-:W-:Y:S01]  /*0bc0*/  IMAD.WIDE R2, R7.reuse, 0x4, R4 ;  /* 0x0000000407027825 */ /* 0x041fe200078e0204 */
[----:B------:R-:W0:Y:S05]  /*0bd0*/  LDCU UR6, c[0x0][0x384] ;  /* 0x00007080ff0677ac */ /* 0x000e2a0008000800 */
[----:B------:R-:W0:Y:S01]  /*0be0*/  LDG.E R2, desc[UR4][R2.64] ;  /* 0x0000000402027981 */ /* 0x000e22000c1e1900 */
[----:B------:R-:W-:Y:S01]  /*0bf0*/  IADD3 R8, PT, PT, R8, 0x1, RZ ;  /* 0x0000000108087810 */ /* 0x000fe20007ffe0ff */
[----:B------:R-:W-:Y:S01]  /*0c00*/  VIADD R9, R0, 0x1 ;  /* 0x0000000100097836 */ /* 0x000fe20000000000 */
[----:B------:R-:W-:Y:S02]  /*0c10*/  IADD3 R7, PT, PT, R7, 0x1, RZ ;  /* 0x0000000107077810 */ /* 0x000fe40007ffe0ff */
[----:B------:R-:W-:-:S02]  /*0c20*/  ISETP.NE.AND P1, PT, R8, RZ, PT ;  /* 0x000000ff0800720c */ /* 0x000fc40003f25270 */
[----:B0-----:R-:W-:-:S13]  /*0c30*/  ISETP.NE.AND P0, PT, R2, UR6, PT ;  /* 0x0000000602007c0c */ /* 0x001fda000bf05270 */
[----:B------:R-:W-:-:S04]  /*0c40*/  @P0 IMAD.MOV R9, RZ, RZ, R0 ;  /* 0x000000ffff090224 */ /* 0x000fc800078e0200 */
[----:B------:R-:W-:Y:S01]  /*0c50*/  IMAD.MOV.U32 R0, RZ, RZ, R9 ;  /* 0x000000ffff007224 */ /* 0x000fe200078e0009 */
[----:B------:R-:W-:Y:S06]  /*0c60*/  @P1 BRA `(.L_x_9) ;  /* 0xfffffffc00d41947 */ /* 0x000fec000383ffff */
.L_x_4:
[----:B------:R-:W-:Y:S05]  /*0c70*/  BSYNC.RECONVERGENT B0 ;  /* 0x0000000000007941 */ /* 0x000fea0003800200 */
.L_x_0:
[----:B------:R-:W0:Y:S02]  /*0c80*/  LDC.64 R2, c[0x0][0x390] ;  /* 0x0000e400ff027b82 */ /* 0x000e240000000a00 */
[----:B0-----:R-:W-:-:S05]  /*0c90*/  IMAD.WIDE.U32 R6, R6, 0x4, R2 ;  /* 0x0000000406067825 */ /* 0x001fca00078e0002 */
[----:B------:R-:W-:Y:S01]  /*0ca0*/  STG.E desc[UR4][R6.64], R0 ;  /* 0x0000000006007986 */ /* 0x000fe2000c101904 */
[----:B------:R-:W-:Y:S05]  /*0cb0*/  EXIT ;  /* 0x000000000000794d */ /* 0x000fea0003800000 */
.L_x_10:
[----:B------:R-:W-:-:S00]  /*0cc0*/  BRA `(.L_x_10) ;  /* 0xfffffffc00fc7947 */ /* 0x000fc0000383ffff */
[----:B------:R-:W-:-:S00]  /*0cd0*/  NOP ;  /* 0x0000000000007918 */ /* 0x000fc00000000000 */
        /* <DEDUP_REMOVED lines=10> */
.L_x_11:


//--------------------- .nv.shared.reserved.0     --------------------------
	.section	.nv.shared.reserved.0,"aw",@nobits
	.weak		__nv_reservedSMEM_offset_0_alias
	.size		__nv_reservedSMEM_offset_0_alias, 0, 64
	.other		__nv_reservedSMEM_offset_0_alias,@"STO_CUDA_RESERVED_SHARED STV_DEFAULT"
__nv_reservedSMEM_offset_0_alias:
	.zero		0
	.zero		64


//--------------------- .nv.constant0._Z9countElemiiPiS_ --------------------------
	.section	.nv.constant0._Z9countElemiiPiS_,"a",@progbits
	.sectionflags	@""
	.align	4
.nv.constant0._Z9countElemiiPiS_:
	.zero		920


//--------------------- SYMBOLS --------------------------

	.type		.nv.reservedSmem.offset0,@object
	.size		.nv.reservedSmem.offset0,0x4
